//
// Generated by NVIDIA NVVM Compiler
//
// Compiler Build ID: CL-36424714
// Cuda compilation tools, release 13.0, V13.0.88
// Based on NVVM 20.0.0
//

.version 9.0
.target sm_100
.address_size 64

	// .globl	_Z9MatrixMulPiS_S_

.visible .entry _Z9MatrixMulPiS_S_(
	.param .u64 .ptr .align 1 _Z9MatrixMulPiS_S__param_0,
	.param .u64 .ptr .align 1 _Z9MatrixMulPiS_S__param_1,
	.param .u64 .ptr .align 1 _Z9MatrixMulPiS_S__param_2
)
{
	.reg .pred 	%p<3>;
	.reg .b32 	%r<68>;
	.reg .b64 	%rd<18>;

	ld.param.u64 	%rd7, [_Z9MatrixMulPiS_S__param_0];
	ld.param.u64 	%rd8, [_Z9MatrixMulPiS_S__param_1];
	ld.param.u64 	%rd9, [_Z9MatrixMulPiS_S__param_2];
	cvta.to.global.u64 	%rd10, %rd8;
	cvta.to.global.u64 	%rd11, %rd7;
	cvta.to.global.u64 	%rd1, %rd9;
	mov.u32 	%r11, %ntid.x;
	mov.u32 	%r12, %ctaid.x;
	mov.u32 	%r13, %tid.x;
	mad.lo.s32 	%r1, %r11, %r12, %r13;
	add.s64 	%rd2, %rd11, 32;
	add.s64 	%rd3, %rd10, 32768;
	mov.b32 	%r64, 0;
$L__BB0_1:
	mul.wide.u32 	%rd12, %r64, 4096;
	add.s64 	%rd17, %rd2, %rd12;
	mov.b32 	%r66, 0;
	mov.u32 	%r65, %r1;
	mov.u32 	%r67, %r66;
$L__BB0_2:
	mul.wide.s32 	%rd13, %r65, 4;
	add.s64 	%rd14, %rd3, %rd13;
	ld.global.u32 	%r15, [%rd17+-32];
	ld.global.u32 	%r16, [%rd14+-32768];
	mad.lo.s32 	%r17, %r16, %r15, %r67;
	ld.global.u32 	%r18, [%rd17+-28];
	ld.global.u32 	%r19, [%rd14+-28672];
	mad.lo.s32 	%r20, %r19, %r18, %r17;
	ld.global.u32 	%r21, [%rd17+-24];
	ld.global.u32 	%r22, [%rd14+-24576];
	mad.lo.s32 	%r23, %r22, %r21, %r20;
	ld.global.u32 	%r24, [%rd17+-20];
	ld.global.u32 	%r25, [%rd14+-20480];
	mad.lo.s32 	%r26, %r25, %r24, %r23;
	ld.global.u32 	%r27, [%rd17+-16];
	ld.global.u32 	%r28, [%rd14+-16384];
	mad.lo.s32 	%r29, %r28, %r27, %r26;
	ld.global.u32 	%r30, [%rd17+-12];
	ld.global.u32 	%r31, [%rd14+-12288];
	mad.lo.s32 	%r32, %r31, %r30, %r29;
	ld.global.u32 	%r33, [%rd17+-8];
	ld.global.u32 	%r34, [%rd14+-8192];
	mad.lo.s32 	%r35, %r34, %r33, %r32;
	ld.global.u32 	%r36, [%rd17+-4];
	ld.global.u32 	%r37, [%rd14+-4096];
	mad.lo.s32 	%r38, %r37, %r36, %r35;
	ld.global.u32 	%r39, [%rd17];
	ld.global.u32 	%r40, [%rd14];
	mad.lo.s32 	%r41, %r40, %r39, %r38;
	ld.global.u32 	%r42, [%rd17+4];
	ld.global.u32 	%r43, [%rd14+4096];
	mad.lo.s32 	%r44, %r43, %r42, %r41;
	ld.global.u32 	%r45, [%rd17+8];
	ld.global.u32 	%r46, [%rd14+8192];
	mad.lo.s32 	%r47, %r46, %r45, %r44;
	ld.global.u32 	%r48, [%rd17+12];
	ld.global.u32 	%r49, [%rd14+12288];
	mad.lo.s32 	%r50, %r49, %r48, %r47;
	ld.global.u32 	%r51, [%rd17+16];
	ld.global.u32 	%r52, [%rd14+16384];
	mad.lo.s32 	%r53, %r52, %r51, %r50;
	ld.global.u32 	%r54, [%rd17+20];
	ld.global.u32 	%r55, [%rd14+20480];
	mad.lo.s32 	%r56, %r55, %r54, %r53;
	ld.global.u32 	%r57, [%rd17+24];
	ld.global.u32 	%r58, [%rd14+24576];
	mad.lo.s32 	%r59, %r58, %r57, %r56;
	ld.global.u32 	%r60, [%rd17+28];
	ld.global.u32 	%r61, [%rd14+28672];
	mad.lo.s32 	%r67, %r61, %r60, %r59;
	add.s32 	%r66, %r66, 16;
	add.s64 	%rd17, %rd17, 64;
	add.s32 	%r65, %r65, 16384;
	setp.ne.s32 	%p1, %r66, 1024;
	@%p1 bra 	$L__BB0_2;
	shl.b32 	%r62, %r64, 10;
	add.s32 	%r63, %r62, %r1;
	mul.wide.s32 	%rd15, %r63, 4;
	add.s64 	%rd16, %rd1, %rd15;
	st.global.u32 	[%rd16], %r67;
	add.s32 	%r64, %r64, 1;
	setp.ne.s32 	%p2, %r64, 1024;
	@%p2 bra 	$L__BB0_1;
	ret;

}


// ===== COMPILED SASS (sm_100) =====

	.target	sm_100

	.elftype	@"ET_EXEC"


//--------------------- .note.nv.tkinfo           --------------------------
	.section	.note.nv.tkinfo,"",@"SHT_NOTE"
	.sectionflags	@"SHF_NOTE_NV_TKINFO"
	.tkinfo
        /*0018*/ 	.word	0x00000002
        /*0030*/ 	.string	""
        /*0030*/ 	.string	"ptxas"
        /*0030*/ 	.string	"Cuda compilation tools, release 13.0, V13.0.88"
        /*0030*/ 	.string	"Build cuda_13.0.r13.0/compiler.36424714_0"
        /*0030*/ 	.string	"-arch sm_100 -m 64 "



//--------------------- .note.nv.cuinfo           --------------------------
	.section	.note.nv.cuinfo,"",@"SHT_NOTE"
	.sectionflags	@"SHF_NOTE_NV_CUINFO"
        /*0018*/ 	.short	0x0002
        /*001a*/ 	.short	0x0064
        /*001c*/ 	.short	0x0082
	.zero		2


//--------------------- .nv.info                  --------------------------
	.section	.nv.info,"",@"SHT_CUDA_INFO"
	.align	4


	//----- nvinfo : EIATTR_REGCOUNT
	.align		4
        /*0000*/ 	.byte	0x04, 0x2f
        /*0002*/ 	.short	(.L_1 - .L_0)
	.align		4
.L_0:
        /*0004*/ 	.word	index@(_Z9MatrixMulPiS_S_)
        /*0008*/ 	.word	0x0000001f


	//----- nvinfo : EIATTR_FRAME_SIZE
	.align		4
.L_1:
        /*000c*/ 	.byte	0x04, 0x11
        /*000e*/ 	.short	(.L_3 - .L_2)
	.align		4
.L_2:
        /*0010*/ 	.word	index@(_Z9MatrixMulPiS_S_)
        /*0014*/ 	.word	0x00000000


	//----- nvinfo : EIATTR_MIN_STACK_SIZE
	.align		4
.L_3:
        /*0018*/ 	.byte	0x04, 0x12
        /*001a*/ 	.short	(.L_5 - .L_4)
	.align		4
.L_4:
        /*001c*/ 	.word	index@(_Z9MatrixMulPiS_S_)
        /*0020*/ 	.word	0x00000000
.L_5:


//--------------------- .nv.compat                --------------------------
	.section	.nv.compat,"",@"SHT_CUDA_COMPAT_INFO"
	.align	4
        /*0000*/ 	.byte	0x02, 0x09, 0x00, 0x00, 0x02, 0x02, 0x01, 0x00, 0x02, 0x05, 0x05, 0x00, 0x03, 0x07, 0x01, 0x01
        /*0010*/ 	.byte	0x02, 0x03, 0x00, 0x00, 0x02, 0x06, 0x01, 0x00, 0x04, 0x0b, 0x08, 0x00, 0x09, 0x00, 0x00, 0x00
        /*0020*/ 	.byte	0x00, 0x00, 0x00, 0x00


//--------------------- .nv.info._Z9MatrixMulPiS_S_ --------------------------
	.section	.nv.info._Z9MatrixMulPiS_S_,"",@"SHT_CUDA_INFO"
	.sectionflags	@""
	.align	4


	//----- nvinfo : EIATTR_CUDA_API_VERSION
	.align		4
        /*0000*/ 	.byte	0x04, 0x37
        /*0002*/ 	.short	(.L_7 - .L_6)
.L_6:
        /*0004*/ 	.word	0x00000082


	//----- nvinfo : EIATTR_KPARAM_INFO
	.align		4
.L_7:
        /*0008*/ 	.byte	0x04, 0x17
        /*000a*/ 	.short	(.L_9 - .L_8)
.L_8:
        /*000c*/ 	.word	0x00000000
        /*0010*/ 	.short	0x0002
        /*0012*/ 	.short	0x0010
        /*0014*/ 	.byte	0x00, 0xf5, 0x21, 0x00


	//----- nvinfo : EIATTR_KPARAM_INFO
	.align		4
.L_9:
        /*0018*/ 	.byte	0x04, 0x17
        /*001a*/ 	.short	(.L_11 - .L_10)
.L_10:
        /*001c*/ 	.word	0x00000000
        /*0020*/ 	.short	0x0001
        /*0022*/ 	.short	0x0008
        /*0024*/ 	.byte	0x00, 0xf5, 0x21, 0x00


	//----- nvinfo : EIATTR_KPARAM_INFO
	.align		4
.L_11:
        /*0028*/ 	.byte	0x04, 0x17
        /*002a*/ 	.short	(.L_13 - .L_12)
.L_12:
        /*002c*/ 	.word	0x00000000
        /*0030*/ 	.short	0x0000
        /*0032*/ 	.short	0x0000
        /*0034*/ 	.byte	0x00, 0xf5, 0x21, 0x00


	//----- nvinfo : EIATTR_SPARSE_MMA_MASK
	.align		4
.L_13:
        /*0038*/ 	.byte	0x03, 0x50
        /*003a*/ 	.short	0x0000


	//----- nvinfo : EIATTR_MAXREG_COUNT
	.align		4
        /*003c*/ 	.byte	0x03, 0x1b
        /*003e*/ 	.short	0x00ff


	//----- nvinfo : EIATTR_MERCURY_ISA_VERSION
	.align		4
        /*0040*/ 	.byte	0x03, 0x5f
        /*0042*/ 	.short	0x0101


	//----- nvinfo : EIATTR_VRC_CTA_INIT_COUNT
	.align		4
        /*0044*/ 	.byte	0x02, 0x4a
	.zero		1
	.zero		1


	//----- nvinfo : EIATTR_EXIT_INSTR_OFFSETS
	.align		4
        /*0048*/ 	.byte	0x04, 0x1c
        /*004a*/ 	.short	(.L_15 - .L_14)


	//   ....[0]....
.L_14:
        /*004c*/ 	.word	0x00000540


	//----- nvinfo : EIATTR_CBANK_PARAM_SIZE
	.align		4
.L_15:
        /*0050*/ 	.byte	0x03, 0x19
        /*0052*/ 	.short	0x0018


	//----- nvinfo : EIATTR_PARAM_CBANK
	.align		4
        /*0054*/ 	.byte	0x04, 0x0a
        /*0056*/ 	.short	(.L_17 - .L_16)
	.align		4
.L_16:
        /*0058*/ 	.word	index@(.nv.constant0._Z9MatrixMulPiS_S_)
        /*005c*/ 	.short	0x0380
        /*005e*/ 	.short	0x0018


	//----- nvinfo : EIATTR_SW_WAR
	.align		4
.L_17:
        /*0060*/ 	.byte	0x04, 0x36
        /*0062*/ 	.short	(.L_19 - .L_18)
.L_18:
        /*0064*/ 	.word	0x00000008
.L_19:


//--------------------- .nv.callgraph             --------------------------
	.section	.nv.callgraph,"",@"SHT_CUDA_CALLGRAPH"
	.align	4
	.sectionentsize	8
	.align		4
        /*0000*/ 	.word	0x00000000
	.align		4
        /*0004*/ 	.word	0xffffffff
	.align		4
        /*0008*/ 	.word	0x00000000
	.align		4
        /*000c*/ 	.word	0xfffffffe
	.align		4
        /*0010*/ 	.word	0x00000000
	.align		4
        /*0014*/ 	.word	0xfffffffd
	.align		4
        /*0018*/ 	.word	0x00000000
	.align		4
        /*001c*/ 	.word	0xfffffffc


//--------------------- .text._Z9MatrixMulPiS_S_  --------------------------
	.section	.text._Z9MatrixMulPiS_S_,"ax",@progbits
	.align	128
        .global         _Z9MatrixMulPiS_S_
        .type           _Z9MatrixMulPiS_S_,@function
        .size           _Z9MatrixMulPiS_S_,(.L_x_3 - _Z9MatrixMulPiS_S_)
        .other          _Z9MatrixMulPiS_S_,@"STO_CUDA_ENTRY STV_DEFAULT"
_Z9MatrixMulPiS_S_:
.text._Z9MatrixMulPiS_S_:
[----:B------:R-:W-:Y:S01]  /*0000*/  LDC R1, c[0x0][0x37c] ;  /* 0x0000df00ff017b82 */ /* 0x000fe20000000800 */
[----:B------:R-:W0:Y:S01]  /*0010*/  S2R R0, SR_CTAID.X ;  /* 0x0000000000007919 */ /* 0x000e220000002500 */
[----:B------:R-:W1:Y:S01]  /*0020*/  LDCU.128 UR8, c[0x0][0x380] ;  /* 0x00007000ff0877ac */ /* 0x000e620008000c00 */
[----:B------:R-:W-:Y:S01]  /*0030*/  HFMA2 R7, -RZ, RZ, 0, 0 ;  /* 0x00000000ff077431 */ /* 0x000fe200000001ff */
[----:B------:R-:W0:Y:S01]  /*0040*/  S2R R3, SR_TID.X ;  /* 0x0000000000037919 */ /* 0x000e220000002100 */
[----:B------:R-:W0:Y:S01]  /*0050*/  LDCU UR4, c[0x0][0x360] ;  /* 0x00006c00ff0477ac */ /* 0x000e220008000800 */
[----:B------:R-:W2:Y:S01]  /*0060*/  LDCU.64 UR12, c[0x0][0x358] ;  /* 0x00006b00ff0c77ac */ /* 0x000ea20008000a00 */
[----:B-1----:R-:W-:Y:S02]  /*0070*/  UIADD3 UR7, UP0, UPT, UR8, 0x20, URZ ;  /* 0x0000002008077890 */ /* 0x002fe4000ff1e0ff */
[----:B------:R-:W-:Y:S02]  /*0080*/  UIADD3 UR5, UP1, UPT, UR10, 0x8000, URZ ;  /* 0x000080000a057890 */ /* 0x000fe4000ff3e0ff */
[----:B------:R-:W-:-:S02]  /*0090*/  UIADD3.X UR8, UPT, UPT, URZ, UR9, URZ, UP0, !UPT ;  /* 0x00000009ff087290 */ /* 0x000fc400087fe4ff */
[----:B------:R-:W-:Y:S01]  /*00a0*/  UIADD3.X UR6, UPT, UPT, URZ, UR11, URZ, UP1, !UPT ;  /* 0x0000000bff067290 */ /* 0x000fe20008ffe4ff */
[----:B0-2---:R-:W-:-:S11]  /*00b0*/  IMAD R0, R0, UR4, R3 ;  /* 0x0000000400007c24 */ /* 0x005fd6000f8e0203 */
.L_x_1:
[----:B0-----:R-:W-:Y:S01]  /*00c0*/  MOV R2, UR7 ;  /* 0x0000000700027c02 */ /* 0x001fe20008000f00 */
[----:B------:R-:W-:Y:S01]  /*00d0*/  UMOV UR4, URZ ;  /* 0x000000ff00047c82 */ /* 0x000fe20008000000 */
[----:B------:R-:W-:Y:S02]  /*00e0*/  MOV R3, UR8 ;  /* 0x0000000800037c02 */ /* 0x000fe40008000f00 */
[----:B------:R-:W-:Y:S02]  /*00f0*/  MOV R6, R0 ;  /* 0x0000000000067202 */ /* 0x000fe40000000f00 */
[----:B------:R-:W-:Y:S01]  /*0100*/  MOV R14, RZ ;  /* 0x000000ff000e7202 */ /* 0x000fe20000000f00 */
[----:B------:R-:W-:-:S03]  /*0110*/  IMAD.WIDE.U32 R2, R7, 0x1000, R2 ;  /* 0x0000100007027825 */ /* 0x000fc600078e0002 */
[----:B------:R-:W-:Y:S02]  /*0120*/  MOV R4, R2 ;  /* 0x0000000200047202 */ /* 0x000fe40000000f00 */
[----:B------:R-:W-:-:S07]  /*0130*/  MOV R5, R3 ;  /* 0x0000000300057202 */ /* 0x000fce0000000f00 */
.L_x_0:
[----:B------:R-:W-:Y:S01]  /*0140*/  MOV R2, UR5 ;  /* 0x0000000500027c02 */ /* 0x000fe20008000f00 */
[----:B------:R-:W2:Y:S01]  /*0150*/  LDG.E R15, desc[UR12][R4.64+-0x20] ;  /* 0xffffe00c040f7981 */ /* 0x000ea2000c1e1900 */
[----:B------:R-:W-:-:S03]  /*0160*/  MOV R3, UR6 ;  /* 0x0000000600037c02 */ /* 0x000fc60008000f00 */
[----:B------:R-:W3:Y:S01]  /*0170*/  LDG.E R24, desc[UR12][R4.64+-0x1c] ;  /* 0xffffe40c04187981 */ /* 0x000ee2000c1e1900 */
[----:B------:R-:W-:-:S03]  /*0180*/  IMAD.WIDE R2, R6, 0x4, R2 ;  /* 0x0000000406027825 */ /* 0x000fc600078e0202 */
[----:B------:R-:W4:Y:S04]  /*0190*/  LDG.E R19, desc[UR12][R4.64+-0x18] ;  /* 0xffffe80c04137981 */ /* 0x000f28000c1e1900 */
[----:B------:R-:W2:Y:S04]  /*01a0*/  LDG.E R16, desc[UR12][R2.64+-0x8000] ;  /* 0xff80000c02107981 */ /* 0x000ea8000c1e1900 */
[----:B------:R-:W3:Y:S04]  /*01b0*/  LDG.E R25, desc[UR12][R2.64+-0x7000] ;  /* 0xff90000c02197981 */ /* 0x000ee8000c1e1900 */
[----:B------:R-:W4:Y:S04]  /*01c0*/  LDG.E R18, desc[UR12][R2.64+-0x6000] ;  /* 0xffa0000c02127981 */ /* 0x000f28000c1e1900 */
[----:B------:R-:W5:Y:S04]  /*01d0*/  LDG.E R20, desc[UR12][R4.64+-0x14] ;  /* 0xffffec0c04147981 */ /* 0x000f68000c1e1900 */
        /* <DEDUP_REMOVED lines=11> */
[----:B------:R-:W5:Y:S01]  /*0290*/  LDG.E R26, desc[UR12][R4.64+0x1c] ;  /* 0x00001c0c041a7981 */ /* 0x000f62000c1e1900 */
[----:B--2---:R-:W-:-:S03]  /*02a0*/  IMAD R15, R15, R16, R14 ;  /* 0x000000100f0f7224 */ /* 0x004fc600078e020e */
[----:B------:R-:W2:Y:S01]  /*02b0*/  LDG.E R16, desc[UR12][R4.64] ;  /* 0x0000000c04107981 */ /* 0x000ea2000c1e1900 */
[----:B---3--:R-:W-:-:S03]  /*02c0*/  IMAD R24, R24, R25, R15 ;  /* 0x0000001918187224 */ /* 0x008fc600078e020f */
[----:B------:R-:W3:Y:S01]  /*02d0*/  LDG.E R14, desc[UR12][R4.64+0x4] ;  /* 0x0000040c040e7981 */ /* 0x000ee2000c1e1900 */
[----:B----4-:R-:W-:-:S03]  /*02e0*/  IMAD R24, R19, R18, R24 ;  /* 0x0000001213187224 */ /* 0x010fc600078e0218 */
[----:B------:R-:W3:Y:S04]  /*02f0*/  LDG.E R15, desc[UR12][R2.64+0x1000] ;  /* 0x0010000c020f7981 */ /* 0x000ee8000c1e1900 */
[----:B------:R-:W4:Y:S01]  /*0300*/  LDG.E R18, desc[UR12][R4.64+0x8] ;  /* 0x0000080c04127981 */ /* 0x000f22000c1e1900 */
[----:B-----5:R-:W-:-:S03]  /*0310*/  IMAD R24, R20, R21, R24 ;  /* 0x0000001514187224 */ /* 0x020fc600078e0218 */
[----:B------:R-:W4:Y:S04]  /*0320*/  LDG.E R19, desc[UR12][R2.64+0x2000] ;  /* 0x0020000c02137981 */ /* 0x000f28000c1e1900 */
[----:B------:R-:W5:Y:S01]  /*0330*/  LDG.E R20, desc[UR12][R4.64+0xc] ;  /* 0x00000c0c04147981 */ /* 0x000f62000c1e1900 */
[----:B------:R-:W-:-:S03]  /*0340*/  IMAD R24, R22, R23, R24 ;  /* 0x0000001716187224 */ /* 0x000fc600078e0218 */
[----:B------:R-:W5:Y:S04]  /*0350*/  LDG.E R21, desc[UR12][R2.64+0x3000] ;  /* 0x0030000c02157981 */ /* 0x000f68000c1e1900 */
[----:B------:R-:W5:Y:S04]  /*0360*/  LDG.E R22, desc[UR12][R4.64+0x10] ;  /* 0x0000100c04167981 */ /* 0x000f68000c1e1900 */
[----:B------:R-:W5:Y:S01]  /*0370*/  LDG.E R23, desc[UR12][R2.64+0x4000] ;  /* 0x0040000c02177981 */ /* 0x000f62000c1e1900 */
[----:B------:R-:W-:-:S03]  /*0380*/  IMAD R28, R12, R13, R24 ;  /* 0x0000000d0c1c7224 */ /* 0x000fc600078e0218 */
[----:B------:R-:W5:Y:S04]  /*0390*/  LDG.E R24, desc[UR12][R4.64+0x14] ;  /* 0x0000140c04187981 */ /* 0x000f68000c1e1900 */
[----:B------:R-:W5:Y:S04]  /*03a0*/  LDG.E R25, desc[UR12][R2.64+0x5000] ;  /* 0x0050000c02197981 */ /* 0x000f68000c1e1900 */
[----:B------:R0:W5:Y:S04]  /*03b0*/  LDG.E R13, desc[UR12][R4.64+0x18] ;  /* 0x0000180c040d7981 */ /* 0x000168000c1e1900 */
[----:B------:R-:W5:Y:S01]  /*03c0*/  LDG.E R12, desc[UR12][R2.64+0x6000] ;  /* 0x0060000c020c7981 */ /* 0x000f62000c1e1900 */
[----:B------:R-:W-:-:S04]  /*03d0*/  IMAD R8, R9, R8, R28 ;  /* 0x0000000809087224 */ /* 0x000fc800078e021c */
[----:B------:R-:W-:Y:S01]  /*03e0*/  IMAD R8, R10, R11, R8 ;  /* 0x0000000b0a087224 */ /* 0x000fe200078e0208 */
[----:B------:R-:W-:-:S04]  /*03f0*/  UIADD3 UR4, UPT, UPT, UR4, 0x10, URZ ;  /* 0x0000001004047890 */ /* 0x000fc8000fffe0ff */
[----:B------:R-:W-:Y:S01]  /*0400*/  UISETP.NE.AND UP0, UPT, UR4, 0x400, UPT ;  /* 0x000004000400788c */ /* 0x000fe2000bf05270 */
[----:B0-----:R-:W-:Y:S02]  /*0410*/  IADD3 R4, P0, PT, R4, 0x40, RZ ;  /* 0x0000004004047810 */ /* 0x001fe40007f1e0ff */
[----:B------:R-:W-:Y:S02]  /*0420*/  IADD3 R6, PT, PT, R6, 0x4000, RZ ;  /* 0x0000400006067810 */ /* 0x000fe40007ffe0ff */
[----:B------:R-:W-:Y:S01]  /*0430*/  IADD3.X R5, PT, PT, RZ, R5, RZ, P0, !PT ;  /* 0x00000005ff057210 */ /* 0x000fe200007fe4ff */
[----:B--2---:R-:W-:-:S04]  /*0440*/  IMAD R8, R16, R17, R8 ;  /* 0x0000001110087224 */ /* 0x004fc800078e0208 */
[----:B---3--:R-:W-:-:S04]  /*0450*/  IMAD R8, R14, R15, R8 ;  /* 0x0000000f0e087224 */ /* 0x008fc800078e0208 */
[----:B----4-:R-:W-:-:S04]  /*0460*/  IMAD R8, R18, R19, R8 ;  /* 0x0000001312087224 */ /* 0x010fc800078e0208 */
[----:B-----5:R-:W-:-:S04]  /*0470*/  IMAD R8, R20, R21, R8 ;  /* 0x0000001514087224 */ /* 0x020fc800078e0208 */
[----:B------:R-:W-:-:S04]  /*0480*/  IMAD R8, R22, R23, R8 ;  /* 0x0000001716087224 */ /* 0x000fc800078e0208 */
[----:B------:R-:W-:-:S04]  /*0490*/  IMAD R8, R24, R25, R8 ;  /* 0x0000001918087224 */ /* 0x000fc800078e0208 */
[----:B------:R-:W-:-:S04]  /*04a0*/  IMAD R8, R13, R12, R8 ;  /* 0x0000000c0d087224 */ /* 0x000fc800078e0208 */
[----:B------:R-:W-:Y:S01]  /*04b0*/  IMAD R14, R26, R27, R8 ;  /* 0x0000001b1a0e7224 */ /* 0x000fe200078e0208 */
[----:B------:R-:W-:Y:S06]  /*04c0*/  BRA.U UP0, `(.L_x_0) ;  /* 0xfffffffd001c7547 */ /* 0x000fec000b83ffff */
[----:B------:R-:W0:Y:S01]  /*04d0*/  LDC.64 R2, c[0x0][0x390] ;  /* 0x0000e400ff027b82 */ /* 0x000e220000000a00 */
[C---:B------:R-:W-:Y:S02]  /*04e0*/  LEA R5, R7.reuse, R0, 0xa ;  /* 0x0000000007057211 */ /* 0x040fe400078e50ff */
[----:B------:R-:W-:-:S04]  /*04f0*/  IADD3 R7, PT, PT, R7, 0x1, RZ ;  /* 0x0000000107077810 */ /* 0x000fc80007ffe0ff */
[----:B------:R-:W-:Y:S01]  /*0500*/  ISETP.NE.AND P0, PT, R7, 0x400, PT ;  /* 0x000004000700780c */ /* 0x000fe20003f05270 */
[----:B0-----:R-:W-:-:S05]  /*0510*/  IMAD.WIDE R2, R5, 0x4, R2 ;  /* 0x0000000405027825 */ /* 0x001fca00078e0202 */
[----:B------:R0:W-:Y:S07]  /*0520*/  STG.E desc[UR12][R2.64], R14 ;  /* 0x0000000e02007986 */ /* 0x0001ee000c10190c */
[----:B------:R-:W-:Y:S05]  /*0530*/  @P0 BRA `(.L_x_1) ;  /* 0xfffffff800e00947 */ /* 0x000fea000383ffff */
[----:B------:R-:W-:Y:S05]  /*0540*/  EXIT ;  /* 0x000000000000794d */ /* 0x000fea0003800000 */
.L_x_2:
[----:B------:R-:W-:-:S00]  /*0550*/  BRA `(.L_x_2) ;  /* 0xfffffffc00fc7947 */ /* 0x000fc0000383ffff */
[----:B------:R-:W-:-:S00]  /*0560*/  NOP ;  /* 0x0000000000007918 */ /* 0x000fc00000000000 */
        /* <DEDUP_REMOVED lines=9> */
.L_x_3:


//--------------------- .nv.shared.reserved.0     --------------------------
	.section	.nv.shared.reserved.0,"aw",@nobits
	.weak		__nv_reservedSMEM_offset_0_alias
	.size		__nv_reservedSMEM_offset_0_alias, 0, 64
	.other		__nv_reservedSMEM_offset_0_alias,@"STO_CUDA_RESERVED_SHARED STV_DEFAULT"
__nv_reservedSMEM_offset_0_alias:
	.zero		0
	.zero		64


//--------------------- .nv.constant0._Z9MatrixMulPiS_S_ --------------------------
	.section	.nv.constant0._Z9MatrixMulPiS_S_,"a",@progbits
	.sectionflags	@""
	.align	4
.nv.constant0._Z9MatrixMulPiS_S_:
	.zero		920


//--------------------- SYMBOLS --------------------------

	.type		.nv.reservedSmem.offset0,@object
	.size		.nv.reservedSmem.offset0,0x4
